//
// Generated by NVIDIA NVVM Compiler
//
// Compiler Build ID: CL-36424714
// Cuda compilation tools, release 13.0, V13.0.88
// Based on NVVM 20.0.0
//

.version 9.0
.target sm_100
.address_size 64

	// .globl	_Z11add_vectorsPiS_S_

.visible .entry _Z11add_vectorsPiS_S_(
	.param .u64 .ptr .align 1 _Z11add_vectorsPiS_S__param_0,
	.param .u64 .ptr .align 1 _Z11add_vectorsPiS_S__param_1,
	.param .u64 .ptr .align 1 _Z11add_vectorsPiS_S__param_2
)
{
	.reg .b32 	%r<8>;
	.reg .b64 	%rd<11>;

	ld.param.u64 	%rd1, [_Z11add_vectorsPiS_S__param_0];
	ld.param.u64 	%rd2, [_Z11add_vectorsPiS_S__param_1];
	ld.param.u64 	%rd3, [_Z11add_vectorsPiS_S__param_2];
	cvta.to.global.u64 	%rd4, %rd3;
	cvta.to.global.u64 	%rd5, %rd2;
	cvta.to.global.u64 	%rd6, %rd1;
	mov.u32 	%r1, %ctaid.x;
	mov.u32 	%r2, %ntid.x;
	mov.u32 	%r3, %tid.x;
	mad.lo.s32 	%r4, %r1, %r2, %r3;
	mul.wide.u32 	%rd7, %r4, 4;
	add.s64 	%rd8, %rd6, %rd7;
	ld.global.u32 	%r5, [%rd8];
	add.s64 	%rd9, %rd5, %rd7;
	ld.global.u32 	%r6, [%rd9];
	add.s32 	%r7, %r6, %r5;
	add.s64 	%rd10, %rd4, %rd7;
	st.global.u32 	[%rd10], %r7;
	ret;

}


// ===== COMPILED SASS (sm_100) =====

	.target	sm_100

	.elftype	@"ET_EXEC"


//--------------------- .note.nv.tkinfo           --------------------------
	.section	.note.nv.tkinfo,"",@"SHT_NOTE"
	.sectionflags	@"SHF_NOTE_NV_TKINFO"
	.tkinfo
        /*0018*/ 	.word	0x00000002
        /*0030*/ 	.string	""
        /*0030*/ 	.string	"ptxas"
        /*0030*/ 	.string	"Cuda compilation tools, release 13.0, V13.0.88"
        /*0030*/ 	.string	"Build cuda_13.0.r13.0/compiler.36424714_0"
        /*0030*/ 	.string	"-arch sm_100 -m 64 "



//--------------------- .note.nv.cuinfo           --------------------------
	.section	.note.nv.cuinfo,"",@"SHT_NOTE"
	.sectionflags	@"SHF_NOTE_NV_CUINFO"
        /*0018*/ 	.short	0x0002
        /*001a*/ 	.short	0x0064
        /*001c*/ 	.short	0x0082
	.zero		2


//--------------------- .nv.info                  --------------------------
	.section	.nv.info,"",@"SHT_CUDA_INFO"
	.align	4


	//----- nvinfo : EIATTR_REGCOUNT
	.align		4
        /*0000*/ 	.byte	0x04, 0x2f
        /*0002*/ 	.short	(.L_1 - .L_0)
	.align		4
.L_0:
        /*0004*/ 	.word	index@(_Z11add_vectorsPiS_S_)
        /*0008*/ 	.word	0x0000000c


	//----- nvinfo : EIATTR_FRAME_SIZE
	.align		4
.L_1:
        /*000c*/ 	.byte	0x04, 0x11
        /*000e*/ 	.short	(.L_3 - .L_2)
	.align		4
.L_2:
        /*0010*/ 	.word	index@(_Z11add_vectorsPiS_S_)
        /*0014*/ 	.word	0x00000000


	//----- nvinfo : EIATTR_MIN_STACK_SIZE
	.align		4
.L_3:
        /*0018*/ 	.byte	0x04, 0x12
        /*001a*/ 	.short	(.L_5 - .L_4)
	.align		4
.L_4:
        /*001c*/ 	.word	index@(_Z11add_vectorsPiS_S_)
        /*0020*/ 	.word	0x00000000
.L_5:


//--------------------- .nv.compat                --------------------------
	.section	.nv.compat,"",@"SHT_CUDA_COMPAT_INFO"
	.align	4
        /*0000*/ 	.byte	0x02, 0x09, 0x00, 0x00, 0x02, 0x02, 0x01, 0x00, 0x02, 0x05, 0x05, 0x00, 0x03, 0x07, 0x01, 0x01
        /*0010*/ 	.byte	0x02, 0x03, 0x00, 0x00, 0x02, 0x06, 0x01, 0x00, 0x04, 0x0b, 0x08, 0x00, 0x09, 0x00, 0x00, 0x00
        /*0020*/ 	.byte	0x00, 0x00, 0x00, 0x00


//--------------------- .nv.info._Z11add_vectorsPiS_S_ --------------------------
	.section	.nv.info._Z11add_vectorsPiS_S_,"",@"SHT_CUDA_INFO"
	.sectionflags	@""
	.align	4


	//----- nvinfo : EIATTR_CUDA_API_VERSION
	.align		4
        /*0000*/ 	.byte	0x04, 0x37
        /*0002*/ 	.short	(.L_7 - .L_6)
.L_6:
        /*0004*/ 	.word	0x00000082


	//----- nvinfo : EIATTR_KPARAM_INFO
	.align		4
.L_7:
        /*0008*/ 	.byte	0x04, 0x17
        /*000a*/ 	.short	(.L_9 - .L_8)
.L_8:
        /*000c*/ 	.word	0x00000000
        /*0010*/ 	.short	0x0002
        /*0012*/ 	.short	0x0010
        /*0014*/ 	.byte	0x00, 0xf5, 0x21, 0x00


	//----- nvinfo : EIATTR_KPARAM_INFO
	.align		4
.L_9:
        /*0018*/ 	.byte	0x04, 0x17
        /*001a*/ 	.short	(.L_11 - .L_10)
.L_10:
        /*001c*/ 	.word	0x00000000
        /*0020*/ 	.short	0x0001
        /*0022*/ 	.short	0x0008
        /*0024*/ 	.byte	0x00, 0xf5, 0x21, 0x00


	//----- nvinfo : EIATTR_KPARAM_INFO
	.align		4
.L_11:
        /*0028*/ 	.byte	0x04, 0x17
        /*002a*/ 	.short	(.L_13 - .L_12)
.L_12:
        /*002c*/ 	.word	0x00000000
        /*0030*/ 	.short	0x0000
        /*0032*/ 	.short	0x0000
        /*0034*/ 	.byte	0x00, 0xf5, 0x21, 0x00


	//----- nvinfo : EIATTR_SPARSE_MMA_MASK
	.align		4
.L_13:
        /*0038*/ 	.byte	0x03, 0x50
        /*003a*/ 	.short	0x0000


	//----- nvinfo : EIATTR_MAXREG_COUNT
	.align		4
        /*003c*/ 	.byte	0x03, 0x1b
        /*003e*/ 	.short	0x00ff


	//----- nvinfo : EIATTR_MERCURY_ISA_VERSION
	.align		4
        /*0040*/ 	.byte	0x03, 0x5f
        /*0042*/ 	.short	0x0101


	//----- nvinfo : EIATTR_VRC_CTA_INIT_COUNT
	.align		4
        /*0044*/ 	.byte	0x02, 0x4a
	.zero		1
	.zero		1


	//----- nvinfo : EIATTR_EXIT_INSTR_OFFSETS
	.align		4
        /*0048*/ 	.byte	0x04, 0x1c
        /*004a*/ 	.short	(.L_15 - .L_14)


	//   ....[0]....
.L_14:
        /*004c*/ 	.word	0x00000100


	//----- nvinfo : EIATTR_CBANK_PARAM_SIZE
	.align		4
.L_15:
        /*0050*/ 	.byte	0x03, 0x19
        /*0052*/ 	.short	0x0018


	//----- nvinfo : EIATTR_PARAM_CBANK
	.align		4
        /*0054*/ 	.byte	0x04, 0x0a
        /*0056*/ 	.short	(.L_17 - .L_16)
	.align		4
.L_16:
        /*0058*/ 	.word	index@(.nv.constant0._Z11add_vectorsPiS_S_)
        /*005c*/ 	.short	0x0380
        /*005e*/ 	.short	0x0018


	//----- nvinfo : EIATTR_SW_WAR
	.align		4
.L_17:
        /*0060*/ 	.byte	0x04, 0x36
        /*0062*/ 	.short	(.L_19 - .L_18)
.L_18:
        /*0064*/ 	.word	0x00000008
.L_19:


//--------------------- .nv.callgraph             --------------------------
	.section	.nv.callgraph,"",@"SHT_CUDA_CALLGRAPH"
	.align	4
	.sectionentsize	8
	.align		4
        /*0000*/ 	.word	0x00000000
	.align		4
        /*0004*/ 	.word	0xffffffff
	.align		4
        /*0008*/ 	.word	0x00000000
	.align		4
        /*000c*/ 	.word	0xfffffffe
	.align		4
        /*0010*/ 	.word	0x00000000
	.align		4
        /*0014*/ 	.word	0xfffffffd
	.align		4
        /*0018*/ 	.word	0x00000000
	.align		4
        /*001c*/ 	.word	0xfffffffc


//--------------------- .text._Z11add_vectorsPiS_S_ --------------------------
	.section	.text._Z11add_vectorsPiS_S_,"ax",@progbits
	.align	128
        .global         _Z11add_vectorsPiS_S_
        .type           _Z11add_vectorsPiS_S_,@function
        .size           _Z11add_vectorsPiS_S_,(.L_x_1 - _Z11add_vectorsPiS_S_)
        .other          _Z11add_vectorsPiS_S_,@"STO_CUDA_ENTRY STV_DEFAULT"
_Z11add_vectorsPiS_S_:
.text._Z11add_vectorsPiS_S_:
[----:B------:R-:W-:Y:S01]  /*0000*/  LDC R1, c[0x0][0x37c] ;  /* 0x0000df00ff017b82 */ /* 0x000fe20000000800 */
[----:B------:R-:W0:Y:S07]  /*0010*/  S2R R0, SR_TID.X ;  /* 0x0000000000007919 */ /* 0x000e2e0000002100 */
[----:B------:R-:W0:Y:S01]  /*0020*/  S2UR UR6, SR_CTAID.X ;  /* 0x00000000000679c3 */ /* 0x000e220000002500 */
[----:B------:R-:W1:Y:S07]  /*0030*/  LDCU.64 UR4, c[0x0][0x358] ;  /* 0x00006b00ff0477ac */ /* 0x000e6e0008000a00 */
[----:B------:R-:W0:Y:S08]  /*0040*/  LDC R9, c[0x0][0x360] ;  /* 0x0000d800ff097b82 */ /* 0x000e300000000800 */
[----:B------:R-:W2:Y:S08]  /*0050*/  LDC.64 R2, c[0x0][0x380] ;  /* 0x0000e000ff027b82 */ /* 0x000eb00000000a00 */
[----:B------:R-:W3:Y:S01]  /*0060*/  LDC.64 R4, c[0x0][0x388] ;  /* 0x0000e200ff047b82 */ /* 0x000ee20000000a00 */
[----:B0-----:R-:W-:-:S07]  /*0070*/  IMAD R9, R9, UR6, R0 ;  /* 0x0000000609097c24 */ /* 0x001fce000f8e0200 */
[----:B------:R-:W0:Y:S01]  /*0080*/  LDC.64 R6, c[0x0][0x390] ;  /* 0x0000e400ff067b82 */ /* 0x000e220000000a00 */
[----:B--2---:R-:W-:-:S06]  /*0090*/  IMAD.WIDE.U32 R2, R9, 0x4, R2 ;  /* 0x0000000409027825 */ /* 0x004fcc00078e0002 */
[----:B-1----:R-:W2:Y:S01]  /*00a0*/  LDG.E R2, desc[UR4][R2.64] ;  /* 0x0000000402027981 */ /* 0x002ea2000c1e1900 */
[----:B---3--:R-:W-:-:S06]  /*00b0*/  IMAD.WIDE.U32 R4, R9, 0x4, R4 ;  /* 0x0000000409047825 */ /* 0x008fcc00078e0004 */
[----:B------:R-:W2:Y:S01]  /*00c0*/  LDG.E R5, desc[UR4][R4.64] ;  /* 0x0000000404057981 */ /* 0x000ea2000c1e1900 */
[----:B0-----:R-:W-:Y:S01]  /*00d0*/  IMAD.WIDE.U32 R6, R9, 0x4, R6 ;  /* 0x0000000409067825 */ /* 0x001fe200078e0006 */
[----:B--2---:R-:W-:-:S05]  /*00e0*/  IADD3 R9, PT, PT, R2, R5, RZ ;  /* 0x0000000502097210 */ /* 0x004fca0007ffe0ff */
[----:B------:R-:W-:Y:S01]  /*00f0*/  STG.E desc[UR4][R6.64], R9 ;  /* 0x0000000906007986 */ /* 0x000fe2000c101904 */
[----:B------:R-:W-:Y:S05]  /*0100*/  EXIT ;  /* 0x000000000000794d */ /* 0x000fea0003800000 */
.L_x_0:
[----:B------:R-:W-:-:S00]  /*0110*/  BRA `(.L_x_0) ;  /* 0xfffffffc00fc7947 */ /* 0x000fc0000383ffff */
[----:B------:R-:W-:-:S00]  /*0120*/  NOP ;  /* 0x0000000000007918 */ /* 0x000fc00000000000 */
        /* <DEDUP_REMOVED lines=13> */
.L_x_1:


//--------------------- .nv.shared.reserved.0     --------------------------
	.section	.nv.shared.reserved.0,"aw",@nobits
	.weak		__nv_reservedSMEM_offset_0_alias
	.size		__nv_reservedSMEM_offset_0_alias, 0, 64
	.other		__nv_reservedSMEM_offset_0_alias,@"STO_CUDA_RESERVED_SHARED STV_DEFAULT"
__nv_reservedSMEM_offset_0_alias:
	.zero		0
	.zero		64


//--------------------- .nv.constant0._Z11add_vectorsPiS_S_ --------------------------
	.section	.nv.constant0._Z11add_vectorsPiS_S_,"a",@progbits
	.sectionflags	@""
	.align	4
.nv.constant0._Z11add_vectorsPiS_S_:
	.zero		920


//--------------------- SYMBOLS --------------------------

	.type		.nv.reservedSmem.offset0,@object
	.size		.nv.reservedSmem.offset0,0x4
